//
// Generated by NVIDIA NVVM Compiler
//
// Compiler Build ID: CL-36424714
// Cuda compilation tools, release 13.0, V13.0.88
// Based on NVVM 20.0.0
//

.version 9.0
.target sm_100
.address_size 64

	// .globl	_Z19calc_distance_mixedPfPiS_iii
.const .align 4 .b8 d_cons_centers[65536];
// _ZZ9add_arrayPfE10partialSum has been demoted

.visible .entry _Z19calc_distance_mixedPfPiS_iii(
	.param .u64 .ptr .align 1 _Z19calc_distance_mixedPfPiS_iii_param_0,
	.param .u64 .ptr .align 1 _Z19calc_distance_mixedPfPiS_iii_param_1,
	.param .u64 .ptr .align 1 _Z19calc_distance_mixedPfPiS_iii_param_2,
	.param .u32 _Z19calc_distance_mixedPfPiS_iii_param_3,
	.param .u32 _Z19calc_distance_mixedPfPiS_iii_param_4,
	.param .u32 _Z19calc_distance_mixedPfPiS_iii_param_5
)
{
	.reg .pred 	%p<6>;
	.reg .b32 	%r<24>;
	.reg .b32 	%f<87>;
	.reg .b64 	%rd<18>;

	ld.param.u64 	%rd5, [_Z19calc_distance_mixedPfPiS_iii_param_0];
	ld.param.u64 	%rd7, [_Z19calc_distance_mixedPfPiS_iii_param_2];
	ld.param.u32 	%r10, [_Z19calc_distance_mixedPfPiS_iii_param_3];
	ld.param.u32 	%r11, [_Z19calc_distance_mixedPfPiS_iii_param_4];
	ld.param.u32 	%r12, [_Z19calc_distance_mixedPfPiS_iii_param_5];
	mov.u32 	%r13, %ntid.x;
	mov.u32 	%r14, %ctaid.x;
	mov.u32 	%r15, %tid.x;
	mad.lo.s32 	%r1, %r13, %r14, %r15;
	setp.gt.s32 	%p1, %r1, 1048575;
	@%p1 bra 	$L__BB0_6;
	cvta.to.global.u64 	%rd8, %rd7;
	cvta.to.global.u64 	%rd9, %rd5;
	mul.wide.s32 	%rd10, %r1, 4;
	add.s64 	%rd1, %rd9, %rd10;
	add.s64 	%rd2, %rd8, %rd10;
	ld.global.f32 	%f1, [%rd2];
	setp.lt.s32 	%p2, %r11, 1;
	mov.b32 	%r23, -1;
	mov.f32 	%f86, %f1;
	@%p2 bra 	$L__BB0_4;
	ld.global.f32 	%f2, [%rd1];
	ld.global.f32 	%f3, [%rd1+4194304];
	ld.global.f32 	%f4, [%rd1+8388608];
	ld.global.f32 	%f5, [%rd1+12582912];
	ld.global.f32 	%f6, [%rd1+16777216];
	ld.global.f32 	%f7, [%rd1+20971520];
	ld.global.f32 	%f8, [%rd1+25165824];
	ld.global.f32 	%f9, [%rd1+29360128];
	ld.global.f32 	%f10, [%rd1+33554432];
	ld.global.f32 	%f11, [%rd1+37748736];
	ld.global.f32 	%f12, [%rd1+41943040];
	ld.global.f32 	%f13, [%rd1+46137344];
	ld.global.f32 	%f14, [%rd1+50331648];
	ld.global.f32 	%f15, [%rd1+54525952];
	ld.global.f32 	%f16, [%rd1+58720256];
	ld.global.f32 	%f17, [%rd1+62914560];
	mov.u64 	%rd12, d_cons_centers;
	add.s64 	%rd17, %rd12, 32;
	neg.s32 	%r20, %r11;
	mov.b32 	%r23, -1;
	mov.b32 	%r21, 0;
	mov.f32 	%f86, %f1;
$L__BB0_3:
	ld.const.f32 	%f21, [%rd17+-32];
	sub.f32 	%f22, %f2, %f21;
	abs.f32 	%f23, %f22;
	add.f32 	%f24, %f23, 0f00000000;
	ld.const.f32 	%f25, [%rd17+-28];
	sub.f32 	%f26, %f3, %f25;
	abs.f32 	%f27, %f26;
	add.f32 	%f28, %f24, %f27;
	ld.const.f32 	%f29, [%rd17+-24];
	sub.f32 	%f30, %f4, %f29;
	abs.f32 	%f31, %f30;
	add.f32 	%f32, %f28, %f31;
	ld.const.f32 	%f33, [%rd17+-20];
	sub.f32 	%f34, %f5, %f33;
	abs.f32 	%f35, %f34;
	add.f32 	%f36, %f32, %f35;
	ld.const.f32 	%f37, [%rd17+-16];
	sub.f32 	%f38, %f6, %f37;
	abs.f32 	%f39, %f38;
	add.f32 	%f40, %f36, %f39;
	ld.const.f32 	%f41, [%rd17+-12];
	sub.f32 	%f42, %f7, %f41;
	abs.f32 	%f43, %f42;
	add.f32 	%f44, %f40, %f43;
	ld.const.f32 	%f45, [%rd17+-8];
	sub.f32 	%f46, %f8, %f45;
	abs.f32 	%f47, %f46;
	add.f32 	%f48, %f44, %f47;
	ld.const.f32 	%f49, [%rd17+-4];
	sub.f32 	%f50, %f9, %f49;
	abs.f32 	%f51, %f50;
	add.f32 	%f52, %f48, %f51;
	ld.const.f32 	%f53, [%rd17];
	sub.f32 	%f54, %f10, %f53;
	abs.f32 	%f55, %f54;
	add.f32 	%f56, %f52, %f55;
	ld.const.f32 	%f57, [%rd17+4];
	sub.f32 	%f58, %f11, %f57;
	abs.f32 	%f59, %f58;
	add.f32 	%f60, %f56, %f59;
	ld.const.f32 	%f61, [%rd17+8];
	sub.f32 	%f62, %f12, %f61;
	abs.f32 	%f63, %f62;
	add.f32 	%f64, %f60, %f63;
	ld.const.f32 	%f65, [%rd17+12];
	sub.f32 	%f66, %f13, %f65;
	abs.f32 	%f67, %f66;
	add.f32 	%f68, %f64, %f67;
	ld.const.f32 	%f69, [%rd17+16];
	sub.f32 	%f70, %f14, %f69;
	abs.f32 	%f71, %f70;
	add.f32 	%f72, %f68, %f71;
	ld.const.f32 	%f73, [%rd17+20];
	sub.f32 	%f74, %f15, %f73;
	abs.f32 	%f75, %f74;
	add.f32 	%f76, %f72, %f75;
	ld.const.f32 	%f77, [%rd17+24];
	sub.f32 	%f78, %f16, %f77;
	abs.f32 	%f79, %f78;
	add.f32 	%f80, %f76, %f79;
	ld.const.f32 	%f81, [%rd17+28];
	sub.f32 	%f82, %f17, %f81;
	abs.f32 	%f83, %f82;
	add.f32 	%f84, %f80, %f83;
	setp.lt.f32 	%p3, %f84, %f86;
	selp.b32 	%r23, %r21, %r23, %p3;
	selp.f32 	%f86, %f84, %f86, %p3;
	add.s32 	%r21, %r21, 1;
	add.s32 	%r20, %r20, 1;
	setp.ne.s32 	%p4, %r20, 0;
	add.s64 	%rd17, %rd17, 64;
	@%p4 bra 	$L__BB0_3;
$L__BB0_4:
	setp.geu.f32 	%p5, %f86, %f1;
	@%p5 bra 	$L__BB0_6;
	ld.param.u64 	%rd16, [_Z19calc_distance_mixedPfPiS_iii_param_1];
	st.global.f32 	[%rd2], %f86;
	mad.lo.s32 	%r19, %r12, %r10, %r23;
	cvta.to.global.u64 	%rd13, %rd16;
	mul.wide.s32 	%rd14, %r1, 4;
	add.s64 	%rd15, %rd13, %rd14;
	st.global.u32 	[%rd15], %r19;
$L__BB0_6:
	ret;

}
	// .globl	_Z29generate_new_center_transposePfS_PiS0_
.visible .entry _Z29generate_new_center_transposePfS_PiS0_(
	.param .u64 .ptr .align 1 _Z29generate_new_center_transposePfS_PiS0__param_0,
	.param .u64 .ptr .align 1 _Z29generate_new_center_transposePfS_PiS0__param_1,
	.param .u64 .ptr .align 1 _Z29generate_new_center_transposePfS_PiS0__param_2,
	.param .u64 .ptr .align 1 _Z29generate_new_center_transposePfS_PiS0__param_3
)
{
	.reg .pred 	%p<2>;
	.reg .b32 	%r<8>;
	.reg .b32 	%f<33>;
	.reg .b64 	%rd<17>;

	ld.param.u64 	%rd2, [_Z29generate_new_center_transposePfS_PiS0__param_1];
	ld.param.u64 	%rd3, [_Z29generate_new_center_transposePfS_PiS0__param_2];
	ld.param.u64 	%rd4, [_Z29generate_new_center_transposePfS_PiS0__param_3];
	mov.u32 	%r2, %ntid.x;
	mov.u32 	%r3, %ctaid.x;
	mov.u32 	%r4, %tid.x;
	mad.lo.s32 	%r1, %r2, %r3, %r4;
	setp.gt.s32 	%p1, %r1, 1048575;
	@%p1 bra 	$L__BB1_2;
	ld.param.u64 	%rd16, [_Z29generate_new_center_transposePfS_PiS0__param_0];
	cvta.to.global.u64 	%rd5, %rd4;
	cvta.to.global.u64 	%rd6, %rd16;
	cvta.to.global.u64 	%rd7, %rd2;
	cvta.to.global.u64 	%rd8, %rd3;
	mul.wide.s32 	%rd9, %r1, 4;
	add.s64 	%rd10, %rd8, %rd9;
	ld.global.u32 	%r5, [%rd10];
	shl.b32 	%r6, %r5, 4;
	mul.wide.s32 	%rd11, %r6, 4;
	add.s64 	%rd12, %rd7, %rd11;
	add.s64 	%rd13, %rd6, %rd9;
	ld.global.f32 	%f1, [%rd13];
	atom.global.add.f32 	%f2, [%rd12], %f1;
	ld.global.f32 	%f3, [%rd13+4194304];
	atom.global.add.f32 	%f4, [%rd12+4], %f3;
	ld.global.f32 	%f5, [%rd13+8388608];
	atom.global.add.f32 	%f6, [%rd12+8], %f5;
	ld.global.f32 	%f7, [%rd13+12582912];
	atom.global.add.f32 	%f8, [%rd12+12], %f7;
	ld.global.f32 	%f9, [%rd13+16777216];
	atom.global.add.f32 	%f10, [%rd12+16], %f9;
	ld.global.f32 	%f11, [%rd13+20971520];
	atom.global.add.f32 	%f12, [%rd12+20], %f11;
	ld.global.f32 	%f13, [%rd13+25165824];
	atom.global.add.f32 	%f14, [%rd12+24], %f13;
	ld.global.f32 	%f15, [%rd13+29360128];
	atom.global.add.f32 	%f16, [%rd12+28], %f15;
	ld.global.f32 	%f17, [%rd13+33554432];
	atom.global.add.f32 	%f18, [%rd12+32], %f17;
	ld.global.f32 	%f19, [%rd13+37748736];
	atom.global.add.f32 	%f20, [%rd12+36], %f19;
	ld.global.f32 	%f21, [%rd13+41943040];
	atom.global.add.f32 	%f22, [%rd12+40], %f21;
	ld.global.f32 	%f23, [%rd13+46137344];
	atom.global.add.f32 	%f24, [%rd12+44], %f23;
	ld.global.f32 	%f25, [%rd13+50331648];
	atom.global.add.f32 	%f26, [%rd12+48], %f25;
	ld.global.f32 	%f27, [%rd13+54525952];
	atom.global.add.f32 	%f28, [%rd12+52], %f27;
	ld.global.f32 	%f29, [%rd13+58720256];
	atom.global.add.f32 	%f30, [%rd12+56], %f29;
	ld.global.f32 	%f31, [%rd13+62914560];
	atom.global.add.f32 	%f32, [%rd12+60], %f31;
	mul.wide.s32 	%rd14, %r5, 4;
	add.s64 	%rd15, %rd5, %rd14;
	atom.global.add.u32 	%r7, [%rd15], 1;
$L__BB1_2:
	ret;

}
	// .globl	_Z9add_arrayPf
.visible .entry _Z9add_arrayPf(
	.param .u64 .ptr .align 1 _Z9add_arrayPf_param_0
)
{
	.reg .pred 	%p<13>;
	.reg .b32 	%r<9>;
	.reg .b32 	%f<38>;
	.reg .b64 	%rd<5>;
	// demoted variable
	.shared .align 4 .b8 _ZZ9add_arrayPfE10partialSum[8192];
	ld.param.u64 	%rd2, [_Z9add_arrayPf_param_0];
	mov.u32 	%r1, %tid.x;
	mov.u32 	%r4, %ctaid.x;
	shl.b32 	%r2, %r4, 11;
	setp.gt.s32 	%p1, %r2, 1048575;
	@%p1 bra 	$L__BB2_25;
	cvta.to.global.u64 	%rd3, %rd2;
	add.s32 	%r5, %r2, %r1;
	mul.wide.s32 	%rd4, %r5, 4;
	add.s64 	%rd1, %rd3, %rd4;
	ld.global.f32 	%f4, [%rd1];
	shl.b32 	%r6, %r1, 2;
	mov.u32 	%r7, _ZZ9add_arrayPfE10partialSum;
	add.s32 	%r3, %r7, %r6;
	st.shared.f32 	[%r3], %f4;
	setp.gt.s32 	%p2, %r2, 1047551;
	@%p2 bra 	$L__BB2_3;
	ld.global.f32 	%f5, [%rd1+4096];
	st.shared.f32 	[%r3+4096], %f5;
	bra.uni 	$L__BB2_4;
$L__BB2_3:
	mov.b32 	%r8, 0;
	st.shared.u32 	[%r3+4096], %r8;
$L__BB2_4:
	bar.sync 	0;
	ld.shared.f32 	%f6, [%r3+4096];
	ld.shared.f32 	%f7, [%r3];
	add.f32 	%f8, %f6, %f7;
	st.shared.f32 	[%r3], %f8;
	bar.sync 	0;
	setp.gt.u32 	%p3, %r1, 511;
	@%p3 bra 	$L__BB2_6;
	ld.shared.f32 	%f9, [%r3+2048];
	ld.shared.f32 	%f10, [%r3];
	add.f32 	%f11, %f9, %f10;
	st.shared.f32 	[%r3], %f11;
$L__BB2_6:
	bar.sync 	0;
	setp.gt.u32 	%p4, %r1, 255;
	@%p4 bra 	$L__BB2_8;
	ld.shared.f32 	%f12, [%r3+1024];
	ld.shared.f32 	%f13, [%r3];
	add.f32 	%f14, %f12, %f13;
	st.shared.f32 	[%r3], %f14;
$L__BB2_8:
	bar.sync 	0;
	setp.gt.u32 	%p5, %r1, 127;
	@%p5 bra 	$L__BB2_10;
	ld.shared.f32 	%f15, [%r3+512];
	ld.shared.f32 	%f16, [%r3];
	add.f32 	%f17, %f15, %f16;
	st.shared.f32 	[%r3], %f17;
$L__BB2_10:
	bar.sync 	0;
	setp.gt.u32 	%p6, %r1, 63;
	@%p6 bra 	$L__BB2_12;
	ld.shared.f32 	%f18, [%r3+256];
	ld.shared.f32 	%f19, [%r3];
	add.f32 	%f20, %f18, %f19;
	st.shared.f32 	[%r3], %f20;
$L__BB2_12:
	bar.sync 	0;
	setp.gt.u32 	%p7, %r1, 31;
	@%p7 bra 	$L__BB2_14;
	ld.shared.f32 	%f21, [%r3+128];
	ld.shared.f32 	%f22, [%r3];
	add.f32 	%f23, %f21, %f22;
	st.shared.f32 	[%r3], %f23;
$L__BB2_14:
	bar.sync 	0;
	setp.gt.u32 	%p8, %r1, 15;
	@%p8 bra 	$L__BB2_16;
	ld.shared.f32 	%f24, [%r3+64];
	ld.shared.f32 	%f25, [%r3];
	add.f32 	%f26, %f24, %f25;
	st.shared.f32 	[%r3], %f26;
$L__BB2_16:
	bar.sync 	0;
	setp.gt.u32 	%p9, %r1, 7;
	@%p9 bra 	$L__BB2_18;
	ld.shared.f32 	%f27, [%r3+32];
	ld.shared.f32 	%f28, [%r3];
	add.f32 	%f29, %f27, %f28;
	st.shared.f32 	[%r3], %f29;
$L__BB2_18:
	bar.sync 	0;
	setp.gt.u32 	%p10, %r1, 3;
	@%p10 bra 	$L__BB2_20;
	ld.shared.f32 	%f30, [%r3+16];
	ld.shared.f32 	%f31, [%r3];
	add.f32 	%f32, %f30, %f31;
	st.shared.f32 	[%r3], %f32;
$L__BB2_20:
	bar.sync 	0;
	setp.gt.u32 	%p11, %r1, 1;
	@%p11 bra 	$L__BB2_22;
	ld.shared.f32 	%f33, [%r3+8];
	ld.shared.f32 	%f34, [%r3];
	add.f32 	%f35, %f33, %f34;
	st.shared.f32 	[%r3], %f35;
$L__BB2_22:
	bar.sync 	0;
	setp.ne.s32 	%p12, %r1, 0;
	ld.shared.f32 	%f37, [%r3];
	@%p12 bra 	$L__BB2_24;
	ld.shared.f32 	%f36, [_ZZ9add_arrayPfE10partialSum+4];
	add.f32 	%f37, %f36, %f37;
	st.shared.f32 	[%r3], %f37;
$L__BB2_24:
	st.global.f32 	[%rd1], %f37;
$L__BB2_25:
	ret;

}


// ===== COMPILED SASS (sm_100) =====

	.target	sm_100

	.elftype	@"ET_EXEC"


//--------------------- .note.nv.tkinfo           --------------------------
	.section	.note.nv.tkinfo,"",@"SHT_NOTE"
	.sectionflags	@"SHF_NOTE_NV_TKINFO"
	.tkinfo
        /*0018*/ 	.word	0x00000002
        /*0030*/ 	.string	""
        /*0030*/ 	.string	"ptxas"
        /*0030*/ 	.string	"Cuda compilation tools, release 13.0, V13.0.88"
        /*0030*/ 	.string	"Build cuda_13.0.r13.0/compiler.36424714_0"
        /*0030*/ 	.string	"-arch sm_100 -m 64 "



//--------------------- .note.nv.cuinfo           --------------------------
	.section	.note.nv.cuinfo,"",@"SHT_NOTE"
	.sectionflags	@"SHF_NOTE_NV_CUINFO"
        /*0018*/ 	.short	0x0002
        /*001a*/ 	.short	0x0064
        /*001c*/ 	.short	0x0082
	.zero		2


//--------------------- .nv.info                  --------------------------
	.section	.nv.info,"",@"SHT_CUDA_INFO"
	.align	4


	//----- nvinfo : EIATTR_REGCOUNT
	.align		4
        /*0000*/ 	.byte	0x04, 0x2f
        /*0002*/ 	.short	(.L_2 - .L_1)
	.align		4
.L_1:
        /*0004*/ 	.word	index@(_Z19calc_distance_mixedPfPiS_iii)
        /*0008*/ 	.word	0x00000020


	//----- nvinfo : EIATTR_FRAME_SIZE
	.align		4
.L_2:
        /*000c*/ 	.byte	0x04, 0x11
        /*000e*/ 	.short	(.L_4 - .L_3)
	.align		4
.L_3:
        /*0010*/ 	.word	index@(_Z19calc_distance_mixedPfPiS_iii)
        /*0014*/ 	.word	0x00000000


	//----- nvinfo : EIATTR_REGCOUNT
	.align		4
.L_4:
        /*0018*/ 	.byte	0x04, 0x2f
        /*001a*/ 	.short	(.L_6 - .L_5)
	.align		4
.L_5:
        /*001c*/ 	.word	index@(_Z29generate_new_center_transposePfS_PiS0_)
        /*0020*/ 	.word	0x00000016


	//----- nvinfo : EIATTR_FRAME_SIZE
	.align		4
.L_6:
        /*0024*/ 	.byte	0x04, 0x11
        /*0026*/ 	.short	(.L_8 - .L_7)
	.align		4
.L_7:
        /*0028*/ 	.word	index@(_Z29generate_new_center_transposePfS_PiS0_)
        /*002c*/ 	.word	0x00000000


	//----- nvinfo : EIATTR_REGCOUNT
	.align		4
.L_8:
        /*0030*/ 	.byte	0x04, 0x2f
        /*0032*/ 	.short	(.L_10 - .L_9)
	.align		4
.L_9:
        /*0034*/ 	.word	index@(_Z9add_arrayPf)
        /*0038*/ 	.word	0x0000000c


	//----- nvinfo : EIATTR_FRAME_SIZE
	.align		4
.L_10:
        /*003c*/ 	.byte	0x04, 0x11
        /*003e*/ 	.short	(.L_12 - .L_11)
	.align		4
.L_11:
        /*0040*/ 	.word	index@(_Z9add_arrayPf)
        /*0044*/ 	.word	0x00000000


	//----- nvinfo : EIATTR_MIN_STACK_SIZE
	.align		4
.L_12:
        /*0048*/ 	.byte	0x04, 0x12
        /*004a*/ 	.short	(.L_14 - .L_13)
	.align		4
.L_13:
        /*004c*/ 	.word	index@(_Z9add_arrayPf)
        /*0050*/ 	.word	0x00000000


	//----- nvinfo : EIATTR_MIN_STACK_SIZE
	.align		4
.L_14:
        /*0054*/ 	.byte	0x04, 0x12
        /*0056*/ 	.short	(.L_16 - .L_15)
	.align		4
.L_15:
        /*0058*/ 	.word	index@(_Z29generate_new_center_transposePfS_PiS0_)
        /*005c*/ 	.word	0x00000000


	//----- nvinfo : EIATTR_MIN_STACK_SIZE
	.align		4
.L_16:
        /*0060*/ 	.byte	0x04, 0x12
        /*0062*/ 	.short	(.L_18 - .L_17)
	.align		4
.L_17:
        /*0064*/ 	.word	index@(_Z19calc_distance_mixedPfPiS_iii)
        /*0068*/ 	.word	0x00000000
.L_18:


//--------------------- .nv.compat                --------------------------
	.section	.nv.compat,"",@"SHT_CUDA_COMPAT_INFO"
	.align	4
        /*0000*/ 	.byte	0x02, 0x09, 0x00, 0x00, 0x02, 0x02, 0x01, 0x00, 0x02, 0x05, 0x05, 0x00, 0x03, 0x07, 0x01, 0x01
        /*0010*/ 	.byte	0x02, 0x03, 0x00, 0x00, 0x02, 0x06, 0x01, 0x00, 0x04, 0x0b, 0x08, 0x00, 0x09, 0x00, 0x00, 0x00
        /*0020*/ 	.byte	0x00, 0x00, 0x00, 0x00


//--------------------- .nv.info._Z9add_arrayPf   --------------------------
	.section	.nv.info._Z9add_arrayPf,"",@"SHT_CUDA_INFO"
	.sectionflags	@""
	.align	4


	//----- nvinfo : EIATTR_CUDA_API_VERSION
	.align		4
        /*0000*/ 	.byte	0x04, 0x37
        /*0002*/ 	.short	(.L_20 - .L_19)
.L_19:
        /*0004*/ 	.word	0x00000082


	//----- nvinfo : EIATTR_KPARAM_INFO
	.align		4
.L_20:
        /*0008*/ 	.byte	0x04, 0x17
        /*000a*/ 	.short	(.L_22 - .L_21)
.L_21:
        /*000c*/ 	.word	0x00000000
        /*0010*/ 	.short	0x0000
        /*0012*/ 	.short	0x0000
        /*0014*/ 	.byte	0x00, 0xf5, 0x21, 0x00


	//----- nvinfo : EIATTR_SPARSE_MMA_MASK
	.align		4
.L_22:
        /*0018*/ 	.byte	0x03, 0x50
        /*001a*/ 	.short	0x0000


	//----- nvinfo : EIATTR_MAXREG_COUNT
	.align		4
        /*001c*/ 	.byte	0x03, 0x1b
        /*001e*/ 	.short	0x00ff


	//----- nvinfo : EIATTR_NUM_BARRIERS
	.align		4
        /*0020*/ 	.byte	0x02, 0x4c
        /*0022*/ 	.byte	0x01
	.zero		1


	//----- nvinfo : EIATTR_MERCURY_ISA_VERSION
	.align		4
        /*0024*/ 	.byte	0x03, 0x5f
        /*0026*/ 	.short	0x0101


	//----- nvinfo : EIATTR_VRC_CTA_INIT_COUNT
	.align		4
        /*0028*/ 	.byte	0x02, 0x4a
	.zero		1
	.zero		1


	//----- nvinfo : EIATTR_EXIT_INSTR_OFFSETS
	.align		4
        /*002c*/ 	.byte	0x04, 0x1c
        /*002e*/ 	.short	(.L_24 - .L_23)


	//   ....[0]....
.L_23:
        /*0030*/ 	.word	0x00000040


	//   ....[1]....
        /*0034*/ 	.word	0x00000560


	//----- nvinfo : EIATTR_CBANK_PARAM_SIZE
	.align		4
.L_24:
        /*0038*/ 	.byte	0x03, 0x19
        /*003a*/ 	.short	0x0008


	//----- nvinfo : EIATTR_PARAM_CBANK
	.align		4
        /*003c*/ 	.byte	0x04, 0x0a
        /*003e*/ 	.short	(.L_26 - .L_25)
	.align		4
.L_25:
        /*0040*/ 	.word	index@(.nv.constant0._Z9add_arrayPf)
        /*0044*/ 	.short	0x0380
        /*0046*/ 	.short	0x0008


	//----- nvinfo : EIATTR_SW_WAR
	.align		4
.L_26:
        /*0048*/ 	.byte	0x04, 0x36
        /*004a*/ 	.short	(.L_28 - .L_27)
.L_27:
        /*004c*/ 	.word	0x00000008
.L_28:


//--------------------- .nv.info._Z29generate_new_center_transposePfS_PiS0_ --------------------------
	.section	.nv.info._Z29generate_new_center_transposePfS_PiS0_,"",@"SHT_CUDA_INFO"
	.sectionflags	@""
	.align	4


	//----- nvinfo : EIATTR_CUDA_API_VERSION
	.align		4
        /*0000*/ 	.byte	0x04, 0x37
        /*0002*/ 	.short	(.L_30 - .L_29)
.L_29:
        /*0004*/ 	.word	0x00000082


	//----- nvinfo : EIATTR_KPARAM_INFO
	.align		4
.L_30:
        /*0008*/ 	.byte	0x04, 0x17
        /*000a*/ 	.short	(.L_32 - .L_31)
.L_31:
        /*000c*/ 	.word	0x00000000
        /*0010*/ 	.short	0x0003
        /*0012*/ 	.short	0x0018
        /*0014*/ 	.byte	0x00, 0xf5, 0x21, 0x00


	//----- nvinfo : EIATTR_KPARAM_INFO
	.align		4
.L_32:
        /*0018*/ 	.byte	0x04, 0x17
        /*001a*/ 	.short	(.L_34 - .L_33)
.L_33:
        /*001c*/ 	.word	0x00000000
        /*0020*/ 	.short	0x0002
        /*0022*/ 	.short	0x0010
        /*0024*/ 	.byte	0x00, 0xf5, 0x21, 0x00


	//----- nvinfo : EIATTR_KPARAM_INFO
	.align		4
.L_34:
        /*0028*/ 	.byte	0x04, 0x17
        /*002a*/ 	.short	(.L_36 - .L_35)
.L_35:
        /*002c*/ 	.word	0x00000000
        /*0030*/ 	.short	0x0001
        /*0032*/ 	.short	0x0008
        /*0034*/ 	.byte	0x00, 0xf5, 0x21, 0x00


	//----- nvinfo : EIATTR_KPARAM_INFO
	.align		4
.L_36:
        /*0038*/ 	.byte	0x04, 0x17
        /*003a*/ 	.short	(.L_38 - .L_37)
.L_37:
        /*003c*/ 	.word	0x00000000
        /*0040*/ 	.short	0x0000
        /*0042*/ 	.short	0x0000
        /*0044*/ 	.byte	0x00, 0xf5, 0x21, 0x00


	//----- nvinfo : EIATTR_SPARSE_MMA_MASK
	.align		4
.L_38:
        /*0048*/ 	.byte	0x03, 0x50
        /*004a*/ 	.short	0x0000


	//----- nvinfo : EIATTR_MAXREG_COUNT
	.align		4
        /*004c*/ 	.byte	0x03, 0x1b
        /*004e*/ 	.short	0x00ff


	//----- nvinfo : EIATTR_MERCURY_ISA_VERSION
	.align		4
        /*0050*/ 	.byte	0x03, 0x5f
        /*0052*/ 	.short	0x0101


	//----- nvinfo : EIATTR_VRC_CTA_INIT_COUNT
	.align		4
        /*0054*/ 	.byte	0x02, 0x4a
	.zero		1
	.zero		1


	//----- nvinfo : EIATTR_EXIT_INSTR_OFFSETS
	.align		4
        /*0058*/ 	.byte	0x04, 0x1c
        /*005a*/ 	.short	(.L_40 - .L_39)


	//   ....[0]....
.L_39:
        /*005c*/ 	.word	0x00000060


	//   ....[1]....
        /*0060*/ 	.word	0x000003c0


	//----- nvinfo : EIATTR_CBANK_PARAM_SIZE
	.align		4
.L_40:
        /*0064*/ 	.byte	0x03, 0x19
        /*0066*/ 	.short	0x0020


	//----- nvinfo : EIATTR_PARAM_CBANK
	.align		4
        /*0068*/ 	.byte	0x04, 0x0a
        /*006a*/ 	.short	(.L_42 - .L_41)
	.align		4
.L_41:
        /*006c*/ 	.word	index@(.nv.constant0._Z29generate_new_center_transposePfS_PiS0_)
        /*0070*/ 	.short	0x0380
        /*0072*/ 	.short	0x0020


	//----- nvinfo : EIATTR_SW_WAR
	.align		4
.L_42:
        /*0074*/ 	.byte	0x04, 0x36
        /*0076*/ 	.short	(.L_44 - .L_43)
.L_43:
        /*0078*/ 	.word	0x00000008
.L_44:


//--------------------- .nv.info._Z19calc_distance_mixedPfPiS_iii --------------------------
	.section	.nv.info._Z19calc_distance_mixedPfPiS_iii,"",@"SHT_CUDA_INFO"
	.sectionflags	@""
	.align	4


	//----- nvinfo : EIATTR_CUDA_API_VERSION
	.align		4
        /*0000*/ 	.byte	0x04, 0x37
        /*0002*/ 	.short	(.L_46 - .L_45)
.L_45:
        /*0004*/ 	.word	0x00000082


	//----- nvinfo : EIATTR_KPARAM_INFO
	.align		4
.L_46:
        /*0008*/ 	.byte	0x04, 0x17
        /*000a*/ 	.short	(.L_48 - .L_47)
.L_47:
        /*000c*/ 	.word	0x00000000
        /*0010*/ 	.short	0x0005
        /*0012*/ 	.short	0x0020
        /*0014*/ 	.byte	0x00, 0xf0, 0x11, 0x00


	//----- nvinfo : EIATTR_KPARAM_INFO
	.align		4
.L_48:
        /*0018*/ 	.byte	0x04, 0x17
        /*001a*/ 	.short	(.L_50 - .L_49)
.L_49:
        /*001c*/ 	.word	0x00000000
        /*0020*/ 	.short	0x0004
        /*0022*/ 	.short	0x001c
        /*0024*/ 	.byte	0x00, 0xf0, 0x11, 0x00


	//----- nvinfo : EIATTR_KPARAM_INFO
	.align		4
.L_50:
        /*0028*/ 	.byte	0x04, 0x17
        /*002a*/ 	.short	(.L_52 - .L_51)
.L_51:
        /*002c*/ 	.word	0x00000000
        /*0030*/ 	.short	0x0003
        /*0032*/ 	.short	0x0018
        /*0034*/ 	.byte	0x00, 0xf0, 0x11, 0x00


	//----- nvinfo : EIATTR_KPARAM_INFO
	.align		4
.L_52:
        /*0038*/ 	.byte	0x04, 0x17
        /*003a*/ 	.short	(.L_54 - .L_53)
.L_53:
        /*003c*/ 	.word	0x00000000
        /*0040*/ 	.short	0x0002
        /*0042*/ 	.short	0x0010
        /*0044*/ 	.byte	0x00, 0xf5, 0x21, 0x00


	//----- nvinfo : EIATTR_KPARAM_INFO
	.align		4
.L_54:
        /*0048*/ 	.byte	0x04, 0x17
        /*004a*/ 	.short	(.L_56 - .L_55)
.L_55:
        /*004c*/ 	.word	0x00000000
        /*0050*/ 	.short	0x0001
        /*0052*/ 	.short	0x0008
        /*0054*/ 	.byte	0x00, 0xf5, 0x21, 0x00


	//----- nvinfo : EIATTR_KPARAM_INFO
	.align		4
.L_56:
        /*0058*/ 	.byte	0x04, 0x17
        /*005a*/ 	.short	(.L_58 - .L_57)
.L_57:
        /*005c*/ 	.word	0x00000000
        /*0060*/ 	.short	0x0000
        /*0062*/ 	.short	0x0000
        /*0064*/ 	.byte	0x00, 0xf5, 0x21, 0x00


	//----- nvinfo : EIATTR_SPARSE_MMA_MASK
	.align		4
.L_58:
        /*0068*/ 	.byte	0x03, 0x50
        /*006a*/ 	.short	0x0000


	//----- nvinfo : EIATTR_MAXREG_COUNT
	.align		4
        /*006c*/ 	.byte	0x03, 0x1b
        /*006e*/ 	.short	0x00ff


	//----- nvinfo : EIATTR_MERCURY_ISA_VERSION
	.align		4
        /*0070*/ 	.byte	0x03, 0x5f
        /*0072*/ 	.short	0x0101


	//----- nvinfo : EIATTR_VRC_CTA_INIT_COUNT
	.align		4
        /*0074*/ 	.byte	0x02, 0x4a
	.zero		1
	.zero		1


	//----- nvinfo : EIATTR_EXIT_INSTR_OFFSETS
	.align		4
        /*0078*/ 	.byte	0x04, 0x1c
        /*007a*/ 	.short	(.L_60 - .L_59)


	//   ....[0]....
.L_59:
        /*007c*/ 	.word	0x00000060


	//   ....[1]....
        /*0080*/ 	.word	0x00000600


	//   ....[2]....
        /*0084*/ 	.word	0x00000680


	//----- nvinfo : EIATTR_CBANK_PARAM_SIZE
	.align		4
.L_60:
        /*0088*/ 	.byte	0x03, 0x19
        /*008a*/ 	.short	0x0024


	//----- nvinfo : EIATTR_PARAM_CBANK
	.align		4
        /*008c*/ 	.byte	0x04, 0x0a
        /*008e*/ 	.short	(.L_62 - .L_61)
	.align		4
.L_61:
        /*0090*/ 	.word	index@(.nv.constant0._Z19calc_distance_mixedPfPiS_iii)
        /*0094*/ 	.short	0x0380
        /*0096*/ 	.short	0x0024


	//----- nvinfo : EIATTR_SW_WAR
	.align		4
.L_62:
        /*0098*/ 	.byte	0x04, 0x36
        /*009a*/ 	.short	(.L_64 - .L_63)
.L_63:
        /*009c*/ 	.word	0x00000008
.L_64:


//--------------------- .nv.callgraph             --------------------------
	.section	.nv.callgraph,"",@"SHT_CUDA_CALLGRAPH"
	.align	4
	.sectionentsize	8
	.align		4
        /*0000*/ 	.word	0x00000000
	.align		4
        /*0004*/ 	.word	0xffffffff
	.align		4
        /*0008*/ 	.word	0x00000000
	.align		4
        /*000c*/ 	.word	0xfffffffe
	.align		4
        /*0010*/ 	.word	0x00000000
	.align		4
        /*0014*/ 	.word	0xfffffffd
	.align		4
        /*0018*/ 	.word	0x00000000
	.align		4
        /*001c*/ 	.word	0xfffffffc


//--------------------- .nv.constant3             --------------------------
	.section	.nv.constant3,"a",@progbits
	.align	4
.nv.constant3:
	.type		d_cons_centers,@object
	.size		d_cons_centers,(.L_0 - d_cons_centers)
d_cons_centers:
	.zero		65536
.L_0:


//--------------------- .text._Z9add_arrayPf      --------------------------
	.section	.text._Z9add_arrayPf,"ax",@progbits
	.align	128
        .global         _Z9add_arrayPf
        .type           _Z9add_arrayPf,@function
        .size           _Z9add_arrayPf,(.L_x_5 - _Z9add_arrayPf)
        .other          _Z9add_arrayPf,@"STO_CUDA_ENTRY STV_DEFAULT"
_Z9add_arrayPf:
.text._Z9add_arrayPf:
[----:B------:R-:W-:Y:S01]  /*0000*/  LDC R1, c[0x0][0x37c] ;  /* 0x0000df00ff017b82 */ /* 0x000fe20000000800 */
[----:B------:R-:W0:Y:S02]  /*0010*/  S2R R5, SR_CTAID.X ;  /* 0x0000000000057919 */ /* 0x000e240000002500 */
[----:B0-----:R-:W-:-:S05]  /*0020*/  IMAD.SHL.U32 R5, R5, 0x800, RZ ;  /* 0x0000080005057824 */ /* 0x001fca00078e00ff */
[----:B------:R-:W-:-:S13]  /*0030*/  ISETP.GT.AND P0, PT, R5, 0xfffff, PT ;  /* 0x000fffff0500780c */ /* 0x000fda0003f04270 */
[----:B------:R-:W-:Y:S05]  /*0040*/  @P0 EXIT ;  /* 0x000000000000094d */ /* 0x000fea0003800000 */
[----:B------:R-:W0:Y:S01]  /*0050*/  S2R R0, SR_TID.X ;  /* 0x0000000000007919 */ /* 0x000e220000002100 */
[----:B------:R-:W1:Y:S01]  /*0060*/  LDC.64 R2, c[0x0][0x380] ;  /* 0x0000e000ff027b82 */ /* 0x000e620000000a00 */
[----:B------:R-:W2:Y:S01]  /*0070*/  LDCU.64 UR6, c[0x0][0x358] ;  /* 0x00006b00ff0677ac */ /* 0x000ea20008000a00 */
[C---:B------:R-:W-:Y:S02]  /*0080*/  ISETP.GT.AND P0, PT, R5.reuse, 0xffbff, PT ;  /* 0x000ffbff0500780c */ /* 0x040fe40003f04270 */
[----:B0-----:R-:W-:-:S05]  /*0090*/  IADD3 R5, PT, PT, R5, R0, RZ ;  /* 0x0000000005057210 */ /* 0x001fca0007ffe0ff */
[----:B-1----:R-:W-:-:S06]  /*00a0*/  IMAD.WIDE R2, R5, 0x4, R2 ;  /* 0x0000000405027825 */ /* 0x002fcc00078e0202 */
[----:B--2---:R-:W2:Y:S04]  /*00b0*/  @!P0 LDG.E R7, desc[UR6][R2.64+0x1000] ;  /* 0x0010000602078981 */ /* 0x004ea8000c1e1900 */
[----:B------:R-:W3:Y:S01]  /*00c0*/  LDG.E R5, desc[UR6][R2.64] ;  /* 0x0000000602057981 */ /* 0x000ee2000c1e1900 */
[----:B------:R-:W0:Y:S01]  /*00d0*/  S2UR UR5, SR_CgaCtaId ;  /* 0x00000000000579c3 */ /* 0x000e220000008800 */
[----:B------:R-:W-:Y:S01]  /*00e0*/  UMOV UR4, 0x400 ;  /* 0x0000040000047882 */ /* 0x000fe20000000000 */
[----:B------:R-:W-:Y:S01]  /*00f0*/  ISETP.GT.U32.AND P1, PT, R0, 0xff, PT ;  /* 0x000000ff0000780c */ /* 0x000fe20003f24070 */
[----:B0-----:R-:W-:-:S06]  /*0100*/  ULEA UR4, UR5, UR4, 0x18 ;  /* 0x0000000405047291 */ /* 0x001fcc000f8ec0ff */
[----:B------:R-:W-:-:S05]  /*0110*/  LEA R4, R0, UR4, 0x2 ;  /* 0x0000000400047c11 */ /* 0x000fca000f8e10ff */
[----:B--2---:R-:W-:Y:S04]  /*0120*/  @!P0 STS [R4+0x1000], R7 ;  /* 0x0010000704008388 */ /* 0x004fe80000000800 */
[----:B---3--:R-:W-:Y:S04]  /*0130*/  STS [R4], R5 ;  /* 0x0000000504007388 */ /* 0x008fe80000000800 */
[----:B------:R-:W-:Y:S01]  /*0140*/  @P0 STS [R4+0x1000], RZ ;  /* 0x001000ff04000388 */ /* 0x000fe20000000800 */
[----:B------:R-:W-:Y:S01]  /*0150*/  BAR.SYNC.DEFER_BLOCKING 0x0 ;  /* 0x0000000000007b1d */ /* 0x000fe20000010000 */
[----:B------:R-:W-:-:S05]  /*0160*/  ISETP.GT.U32.AND P0, PT, R0, 0x1ff, PT ;  /* 0x000001ff0000780c */ /* 0x000fca0003f04070 */
[----:B------:R-:W-:Y:S04]  /*0170*/  LDS R6, [R4+0x1000] ;  /* 0x0010000004067984 */ /* 0x000fe80000000800 */
[----:B------:R-:W0:Y:S02]  /*0180*/  LDS R9, [R4] ;  /* 0x0000000004097984 */ /* 0x000e240000000800 */
[----:B0-----:R-:W-:-:S05]  /*0190*/  FADD R9, R6, R9 ;  /* 0x0000000906097221 */ /* 0x001fca0000000000 */
[----:B------:R-:W-:Y:S01]  /*01a0*/  STS [R4], R9 ;  /* 0x0000000904007388 */ /* 0x000fe20000000800 */
[----:B------:R-:W-:Y:S06]  /*01b0*/  BAR.SYNC.DEFER_BLOCKING 0x0 ;  /* 0x0000000000007b1d */ /* 0x000fec0000010000 */
[----:B------:R-:W-:Y:S04]  /*01c0*/  @!P0 LDS R6, [R4+0x800] ;  /* 0x0008000004068984 */ /* 0x000fe80000000800 */
[----:B------:R-:W0:Y:S02]  /*01d0*/  @!P0 LDS R7, [R4] ;  /* 0x0000000004078984 */ /* 0x000e240000000800 */
[----:B0-----:R-:W-:-:S05]  /*01e0*/  @!P0 FADD R7, R6, R7 ;  /* 0x0000000706078221 */ /* 0x001fca0000000000 */
[----:B------:R-:W-:Y:S01]  /*01f0*/  @!P0 STS [R4], R7 ;  /* 0x0000000704008388 */ /* 0x000fe20000000800 */
[----:B------:R-:W-:Y:S01]  /*0200*/  BAR.SYNC.DEFER_BLOCKING 0x0 ;  /* 0x0000000000007b1d */ /* 0x000fe20000010000 */
[----:B------:R-:W-:-:S05]  /*0210*/  ISETP.GT.U32.AND P0, PT, R0, 0x7f, PT ;  /* 0x0000007f0000780c */ /* 0x000fca0003f04070 */
        /* <DEDUP_REMOVED lines=41> */
[----:B------:R-:W-:-:S05]  /*04b0*/  ISETP.NE.AND P1, PT, R0, RZ, PT ;  /* 0x000000ff0000720c */ /* 0x000fca0003f25270 */
[----:B------:R-:W-:Y:S04]  /*04c0*/  @!P0 LDS R6, [R4+0x8] ;  /* 0x0000080004068984 */ /* 0x000fe80000000800 */
[----:B------:R-:W0:Y:S02]  /*04d0*/  @!P0 LDS R9, [R4] ;  /* 0x0000000004098984 */ /* 0x000e240000000800 */
[----:B0-----:R-:W-:-:S05]  /*04e0*/  @!P0 FADD R9, R6, R9 ;  /* 0x0000000906098221 */ /* 0x001fca0000000000 */
[----:B------:R-:W-:Y:S01]  /*04f0*/  @!P0 STS [R4], R9 ;  /* 0x0000000904008388 */ /* 0x000fe20000000800 */
[----:B------:R-:W-:Y:S06]  /*0500*/  BAR.SYNC.DEFER_BLOCKING 0x0 ;  /* 0x0000000000007b1d */ /* 0x000fec0000010000 */
[----:B------:R-:W-:Y:S04]  /*0510*/  LDS R7, [R4] ;  /* 0x0000000004077984 */ /* 0x000fe80000000800 */
[----:B------:R-:W0:Y:S02]  /*0520*/  @!P1 LDS R0, [UR4+0x4] ;  /* 0x00000404ff009984 */ /* 0x000e240008000800 */
[----:B0-----:R-:W-:-:S05]  /*0530*/  @!P1 FADD R7, R7, R0 ;  /* 0x0000000007079221 */ /* 0x001fca0000000000 */
[----:B------:R-:W-:Y:S04]  /*0540*/  STG.E desc[UR6][R2.64], R7 ;  /* 0x0000000702007986 */ /* 0x000fe8000c101906 */
[----:B------:R-:W-:Y:S01]  /*0550*/  @!P1 STS [R4], R7 ;  /* 0x0000000704009388 */ /* 0x000fe20000000800 */
[----:B------:R-:W-:Y:S05]  /*0560*/  EXIT ;  /* 0x000000000000794d */ /* 0x000fea0003800000 */
.L_x_0:
[----:B------:R-:W-:-:S00]  /*0570*/  BRA `(.L_x_0) ;  /* 0xfffffffc00fc7947 */ /* 0x000fc0000383ffff */
[----:B------:R-:W-:-:S00]  /*0580*/  NOP ;  /* 0x0000000000007918 */ /* 0x000fc00000000000 */
[----:B------:R-:W-:-:S00]  /*0590*/  NOP ;  /* 0x0000000000007918 */ /* 0x000fc00000000000 */
[----:B------:R-:W-:-:S00]  /*05a0*/  NOP ;  /* 0x0000000000007918 */ /* 0x000fc00000000000 */
[----:B------:R-:W-:-:S00]  /*05b0*/  NOP ;  /* 0x0000000000007918 */ /* 0x000fc00000000000 */
[----:B------:R-:W-:-:S00]  /*05c0*/  NOP ;  /* 0x0000000000007918 */ /* 0x000fc00000000000 */
[----:B------:R-:W-:-:S00]  /*05d0*/  NOP ;  /* 0x0000000000007918 */ /* 0x000fc00000000000 */
[----:B------:R-:W-:-:S00]  /*05e0*/  NOP ;  /* 0x0000000000007918 */ /* 0x000fc00000000000 */
[----:B------:R-:W-:-:S00]  /*05f0*/  NOP ;  /* 0x0000000000007918 */ /* 0x000fc00000000000 */
.L_x_5:


//--------------------- .text._Z29generate_new_center_transposePfS_PiS0_ --------------------------
	.section	.text._Z29generate_new_center_transposePfS_PiS0_,"ax",@progbits
	.align	128
        .global         _Z29generate_new_center_transposePfS_PiS0_
        .type           _Z29generate_new_center_transposePfS_PiS0_,@function
        .size           _Z29generate_new_center_transposePfS_PiS0_,(.L_x_6 - _Z29generate_new_center_transposePfS_PiS0_)
        .other          _Z29generate_new_center_transposePfS_PiS0_,@"STO_CUDA_ENTRY STV_DEFAULT"
_Z29generate_new_center_transposePfS_PiS0_:
.text._Z29generate_new_center_transposePfS_PiS0_:
[----:B------:R-:W-:Y:S01]  /*0000*/  LDC R1, c[0x0][0x37c] ;  /* 0x0000df00ff017b82 */ /* 0x000fe20000000800 */
[----:B------:R-:W0:Y:S01]  /*0010*/  S2R R3, SR_CTAID.X ;  /* 0x0000000000037919 */ /* 0x000e220000002500 */
[----:B------:R-:W0:Y:S01]  /*0020*/  LDCU UR4, c[0x0][0x360] ;  /* 0x00006c00ff0477ac */ /* 0x000e220008000800 */
[----:B------:R-:W0:Y:S02]  /*0030*/  S2R R0, SR_TID.X ;  /* 0x0000000000007919 */ /* 0x000e240000002100 */
[----:B0-----:R-:W-:-:S05]  /*0040*/  IMAD R3, R3, UR4, R0 ;  /* 0x0000000403037c24 */ /* 0x001fca000f8e0200 */
[----:B------:R-:W-:-:S13]  /*0050*/  ISETP.GT.AND P0, PT, R3, 0xfffff, PT ;  /* 0x000fffff0300780c */ /* 0x000fda0003f04270 */
[----:B------:R-:W-:Y:S05]  /*0060*/  @P0 EXIT ;  /* 0x000000000000094d */ /* 0x000fea0003800000 */
[----:B------:R-:W0:Y:S01]  /*0070*/  LDC.64 R6, c[0x0][0x390] ;  /* 0x0000e400ff067b82 */ /* 0x000e220000000a00 */
[----:B------:R-:W1:Y:S07]  /*0080*/  LDCU.64 UR4, c[0x0][0x358] ;  /* 0x00006b00ff0477ac */ /* 0x000e6e0008000a00 */
[----:B------:R-:W2:Y:S01]  /*0090*/  LDC.64 R4, c[0x0][0x380] ;  /* 0x0000e000ff047b82 */ /* 0x000ea20000000a00 */
[----:B0-----:R-:W-:-:S05]  /*00a0*/  IMAD.WIDE R6, R3, 0x4, R6 ;  /* 0x0000000403067825 */ /* 0x001fca00078e0206 */
[----:B-1----:R-:W3:Y:S01]  /*00b0*/  LDG.E R0, desc[UR4][R6.64] ;  /* 0x0000000406007981 */ /* 0x002ee2000c1e1900 */
[----:B--2---:R-:W-:Y:S02]  /*00c0*/  IMAD.WIDE R4, R3, 0x4, R4 ;  /* 0x0000000403047825 */ /* 0x004fe400078e0204 */
[----:B------:R-:W0:Y:S03]  /*00d0*/  LDC.64 R2, c[0x0][0x388] ;  /* 0x0000e200ff027b82 */ /* 0x000e260000000a00 */
[----:B------:R-:W2:Y:S01]  /*00e0*/  LDG.E R11, desc[UR4][R4.64] ;  /* 0x00000004040b7981 */ /* 0x000ea2000c1e1900 */
[----:B---3--:R-:W-:-:S04]  /*00f0*/  IMAD.SHL.U32 R9, R0, 0x10, RZ ;  /* 0x0000001000097824 */ /* 0x008fc800078e00ff */
[----:B0-----:R-:W-:-:S05]  /*0100*/  IMAD.WIDE R2, R9, 0x4, R2 ;  /* 0x0000000409027825 */ /* 0x001fca00078e0202 */
[----:B--2---:R0:W-:Y:S04]  /*0110*/  REDG.E.ADD.F32.FTZ.RN.STRONG.GPU desc[UR4][R2.64], R11 ;  /* 0x0000000b020079a6 */ /* 0x0041e8000c12f304 */
[----:B------:R-:W2:Y:S01]  /*0120*/  LDG.E R13, desc[UR4][R4.64+0x400000] ;  /* 0x40000004040d7981 */ /* 0x000ea2000c1e1900 */
[----:B------:R-:W-:-:S05]  /*0130*/  IADD3 R8, P0, PT, R4, 0x1000000, RZ ;  /* 0x0100000004087810 */ /* 0x000fca0007f1e0ff */
[----:B------:R-:W-:Y:S01]  /*0140*/  IMAD.X R9, RZ, RZ, R5, P0 ;  /* 0x000000ffff097224 */ /* 0x000fe200000e0605 */
[----:B--2---:R1:W-:Y:S04]  /*0150*/  REDG.E.ADD.F32.FTZ.RN.STRONG.GPU desc[UR4][R2.64+0x4], R13 ;  /* 0x0000040d020079a6 */ /* 0x0043e8000c12f304 */
[----:B------:R-:W2:Y:S04]  /*0160*/  LDG.E R15, desc[UR4][R8.64+-0x800000] ;  /* 0x80000004080f7981 */ /* 0x000ea8000c1e1900 */
[----:B--2---:R2:W-:Y:S04]  /*0170*/  REDG.E.ADD.F32.FTZ.RN.STRONG.GPU desc[UR4][R2.64+0x8], R15 ;  /* 0x0000080f020079a6 */ /* 0x0045e8000c12f304 */
[----:B------:R-:W3:Y:S04]  /*0180*/  LDG.E R17, desc[UR4][R8.64+-0x400000] ;  /* 0xc000000408117981 */ /* 0x000ee8000c1e1900 */
[----:B---3--:R3:W-:Y:S04]  /*0190*/  REDG.E.ADD.F32.FTZ.RN.STRONG.GPU desc[UR4][R2.64+0xc], R17 ;  /* 0x00000c11020079a6 */ /* 0x0087e8000c12f304 */
[----:B------:R-:W4:Y:S01]  /*01a0*/  LDG.E R19, desc[UR4][R8.64] ;  /* 0x0000000408137981 */ /* 0x000f22000c1e1900 */
[----:B------:R-:W-:-:S03]  /*01b0*/  IADD3 R6, P0, PT, R4, 0x2000000, RZ ;  /* 0x0200000004067810 */ /* 0x000fc60007f1e0ff */
[----:B----4-:R4:W-:Y:S04]  /*01c0*/  REDG.E.ADD.F32.FTZ.RN.STRONG.GPU desc[UR4][R2.64+0x10], R19 ;  /* 0x00001013020079a6 */ /* 0x0109e8000c12f304 */
[----:B0-----:R-:W5:Y:S01]  /*01d0*/  LDG.E R11, desc[UR4][R8.64+0x400000] ;  /* 0x40000004080b7981 */ /* 0x001f62000c1e1900 */
[----:B------:R-:W-:-:S03]  /*01e0*/  IADD3.X R7, PT, PT, RZ, R5, RZ, P0, !PT ;  /* 0x00000005ff077210 */ /* 0x000fc600007fe4ff */
[----:B-----5:R0:W-:Y:S04]  /*01f0*/  REDG.E.ADD.F32.FTZ.RN.STRONG.GPU desc[UR4][R2.64+0x14], R11 ;  /* 0x0000140b020079a6 */ /* 0x0201e8000c12f304 */
[----:B-1----:R-:W5:Y:S04]  /*0200*/  LDG.E R13, desc[UR4][R6.64+-0x800000] ;  /* 0x80000004060d7981 */ /* 0x002f68000c1e1900 */
[----:B-----5:R1:W-:Y:S04]  /*0210*/  REDG.E.ADD.F32.FTZ.RN.STRONG.GPU desc[UR4][R2.64+0x18], R13 ;  /* 0x0000180d020079a6 */ /* 0x0203e8000c12f304 */
[----:B--2---:R-:W2:Y:S04]  /*0220*/  LDG.E R15, desc[UR4][R6.64+-0x400000] ;  /* 0xc0000004060f7981 */ /* 0x004ea8000c1e1900 */
[----:B--2---:R2:W-:Y:S04]  /*0230*/  REDG.E.ADD.F32.FTZ.RN.STRONG.GPU desc[UR4][R2.64+0x1c], R15 ;  /* 0x00001c0f020079a6 */ /* 0x0045e8000c12f304 */
[----:B---3--:R-:W3:Y:S01]  /*0240*/  LDG.E R17, desc[UR4][R6.64] ;  /* 0x0000000406117981 */ /* 0x008ee2000c1e1900 */
[----:B------:R-:W-:-:S03]  /*0250*/  IADD3 R8, P0, PT, R4, 0x3000000, RZ ;  /* 0x0300000004087810 */ /* 0x000fc60007f1e0ff */
[----:B---3--:R3:W-:Y:S04]  /*0260*/  REDG.E.ADD.F32.FTZ.RN.STRONG.GPU desc[UR4][R2.64+0x20], R17 ;  /* 0x00002011020079a6 */ /* 0x0087e8000c12f304 */
[----:B----4-:R-:W4:Y:S01]  /*0270*/  LDG.E R19, desc[UR4][R6.64+0x400000] ;  /* 0x4000000406137981 */ /* 0x010f22000c1e1900 */
[----:B------:R-:W-:-:S03]  /*0280*/  IMAD.X R9, RZ, RZ, R5, P0 ;  /* 0x000000ffff097224 */ /* 0x000fc600000e0605 */
[----:B----4-:R4:W-:Y:S04]  /*0290*/  REDG.E.ADD.F32.FTZ.RN.STRONG.GPU desc[UR4][R2.64+0x24], R19 ;  /* 0x00002413020079a6 */ /* 0x0109e8000c12f304 */
[----:B0-----:R-:W5:Y:S04]  /*02a0*/  LDG.E R11, desc[UR4][R8.64+-0x800000] ;  /* 0x80000004080b7981 */ /* 0x001f68000c1e1900 */
[----:B-----5:R-:W-:Y:S04]  /*02b0*/  REDG.E.ADD.F32.FTZ.RN.STRONG.GPU desc[UR4][R2.64+0x28], R11 ;  /* 0x0000280b020079a6 */ /* 0x020fe8000c12f304 */
[----:B-1----:R-:W5:Y:S04]  /*02c0*/  LDG.E R13, desc[UR4][R8.64+-0x400000] ;  /* 0xc0000004080d7981 */ /* 0x002f68000c1e1900 */
[----:B-----5:R0:W-:Y:S04]  /*02d0*/  REDG.E.ADD.F32.FTZ.RN.STRONG.GPU desc[UR4][R2.64+0x2c], R13 ;  /* 0x00002c0d020079a6 */ /* 0x0201e8000c12f304 */
[----:B--2---:R-:W2:Y:S01]  /*02e0*/  LDG.E R15, desc[UR4][R8.64] ;  /* 0x00000004080f7981 */ /* 0x004ea2000c1e1900 */
[----:B------:R-:W-:-:S03]  /*02f0*/  IADD3 R6, P0, PT, R4, 0x4000000, RZ ;  /* 0x0400000004067810 */ /* 0x000fc60007f1e0ff */
[----:B--2---:R-:W-:Y:S04]  /*0300*/  REDG.E.ADD.F32.FTZ.RN.STRONG.GPU desc[UR4][R2.64+0x30], R15 ;  /* 0x0000300f020079a6 */ /* 0x004fe8000c12f304 */
[----:B---3--:R-:W2:Y:S01]  /*0310*/  LDG.E R17, desc[UR4][R8.64+0x400000] ;  /* 0x4000000408117981 */ /* 0x008ea2000c1e1900 */
[----:B------:R-:W-:Y:S02]  /*0320*/  IADD3.X R7, PT, PT, RZ, R5, RZ, P0, !PT ;  /* 0x00000005ff077210 */ /* 0x000fe400007fe4ff */
[----:B------:R-:W1:Y:S01]  /*0330*/  LDC.64 R4, c[0x0][0x398] ;  /* 0x0000e600ff047b82 */ /* 0x000e620000000a00 */
[----:B--2---:R-:W-:Y:S04]  /*0340*/  REDG.E.ADD.F32.FTZ.RN.STRONG.GPU desc[UR4][R2.64+0x34], R17 ;  /* 0x00003411020079a6 */ /* 0x004fe8000c12f304 */
[----:B----4-:R-:W2:Y:S01]  /*0350*/  LDG.E R19, desc[UR4][R6.64+-0x800000] ;  /* 0x8000000406137981 */ /* 0x010ea2000c1e1900 */
[----:B0-----:R-:W-:-:S02]  /*0360*/  HFMA2 R13, -RZ, RZ, 0, 5.9604644775390625e-08 ;  /* 0x00000001ff0d7431 */ /* 0x001fc400000001ff */
[----:B-1----:R-:W-:Y:S01]  /*0370*/  IMAD.WIDE R4, R0, 0x4, R4 ;  /* 0x0000000400047825 */ /* 0x002fe200078e0204 */
[----:B--2---:R-:W-:Y:S04]  /*0380*/  REDG.E.ADD.F32.FTZ.RN.STRONG.GPU desc[UR4][R2.64+0x38], R19 ;  /* 0x00003813020079a6 */ /* 0x004fe8000c12f304 */
[----:B------:R-:W2:Y:S04]  /*0390*/  LDG.E R11, desc[UR4][R6.64+-0x400000] ;  /* 0xc0000004060b7981 */ /* 0x000ea8000c1e1900 */
[----:B--2---:R-:W-:Y:S04]  /*03a0*/  REDG.E.ADD.F32.FTZ.RN.STRONG.GPU desc[UR4][R2.64+0x3c], R11 ;  /* 0x00003c0b020079a6 */ /* 0x004fe8000c12f304 */
[----:B------:R-:W-:Y:S01]  /*03b0*/  REDG.E.ADD.STRONG.GPU desc[UR4][R4.64], R13 ;  /* 0x0000000d0400798e */ /* 0x000fe2000c12e104 */
[----:B------:R-:W-:Y:S05]  /*03c0*/  EXIT ;  /* 0x000000000000794d */ /* 0x000fea0003800000 */
.L_x_1:
        /* <DEDUP_REMOVED lines=11> */
.L_x_6:


//--------------------- .text._Z19calc_distance_mixedPfPiS_iii --------------------------
	.section	.text._Z19calc_distance_mixedPfPiS_iii,"ax",@progbits
	.align	128
        .global         _Z19calc_distance_mixedPfPiS_iii
        .type           _Z19calc_distance_mixedPfPiS_iii,@function
        .size           _Z19calc_distance_mixedPfPiS_iii,(.L_x_7 - _Z19calc_distance_mixedPfPiS_iii)
        .other          _Z19calc_distance_mixedPfPiS_iii,@"STO_CUDA_ENTRY STV_DEFAULT"
_Z19calc_distance_mixedPfPiS_iii:
.text._Z19calc_distance_mixedPfPiS_iii:
        /* <DEDUP_REMOVED lines=8> */
[----:B------:R-:W1:Y:S01]  /*0080*/  LDCU.64 UR12, c[0x0][0x358] ;  /* 0x00006b00ff0c77ac */ /* 0x000e620008000a00 */
[----:B------:R-:W2:Y:S01]  /*0090*/  LDCU UR4, c[0x0][0x39c] ;  /* 0x00007380ff0477ac */ /* 0x000ea20008000800 */
[----:B0-----:R-:W-:-:S05]  /*00a0*/  IMAD.WIDE R2, R10, 0x4, R2 ;  /* 0x000000040a027825 */ /* 0x001fca00078e0202 */
[----:B-1----:R-:W3:Y:S01]  /*00b0*/  LDG.E R11, desc[UR12][R2.64] ;  /* 0x0000000c020b7981 */ /* 0x002ee2000c1e1900 */
[----:B--2---:R-:W-:Y:S01]  /*00c0*/  UISETP.GE.AND UP0, UPT, UR4, 0x1, UPT ;  /* 0x000000010400788c */ /* 0x004fe2000bf06270 */
[----:B------:R-:W-:Y:S02]  /*00d0*/  MOV R24, 0xffffffff ;  /* 0xffffffff00187802 */ /* 0x000fe40000000f00 */
[----:B---3--:R-:W-:-:S06]  /*00e0*/  MOV R23, R11 ;  /* 0x0000000b00177202 */ /* 0x008fcc0000000f00 */
[----:B------:R-:W-:Y:S05]  /*00f0*/  BRA.U !UP0, `(.L_x_2) ;  /* 0x00000005083c7547 */ /* 0x000fea000b800000 */
[----:B------:R-:W0:Y:S02]  /*0100*/  LDC.64 R20, c[0x0][0x380] ;  /* 0x0000e000ff147b82 */ /* 0x000e240000000a00 */
[----:B0-----:R-:W-:-:S03]  /*0110*/  IMAD.WIDE R20, R10, 0x4, R20 ;  /* 0x000000040a147825 */ /* 0x001fc600078e0214 */
[C---:B------:R-:W-:Y:S02]  /*0120*/  IADD3 R26, P0, PT, R20.reuse, 0x1000000, RZ ;  /* 0x01000000141a7810 */ /* 0x040fe40007f1e0ff */
[----:B------:R-:W5:Y:S01]  /*0130*/  LDG.E R29, desc[UR12][R20.64] ;  /* 0x0000000c141d7981 */ /* 0x000f62000c1e1900 */
[C---:B------:R-:W-:Y:S02]  /*0140*/  IADD3 R8, P1, PT, R20.reuse, 0x2000000, RZ ;  /* 0x0200000014087810 */ /* 0x040fe40007f3e0ff */
[C---:B------:R-:W-:Y:S01]  /*0150*/  IADD3 R4, P2, PT, R20.reuse, 0x3000000, RZ ;  /* 0x0300000014047810 */ /* 0x040fe20007f5e0ff */
[----:B------:R-:W5:Y:S01]  /*0160*/  LDG.E R0, desc[UR12][R20.64+0x400000] ;  /* 0x4000000c14007981 */ /* 0x000f62000c1e1900 */
[----:B------:R-:W-:Y:S02]  /*0170*/  IADD3 R6, P3, PT, R20, 0x4000000, RZ ;  /* 0x0400000014067810 */ /* 0x000fe40007f7e0ff */
[-C--:B------:R-:W-:Y:S02]  /*0180*/  IADD3.X R27, PT, PT, RZ, R21.reuse, RZ, P0, !PT ;  /* 0x00000015ff1b7210 */ /* 0x080fe400007fe4ff */
[----:B------:R-:W-:-:S02]  /*0190*/  IADD3.X R9, PT, PT, RZ, R21, RZ, P1, !PT ;  /* 0x00000015ff097210 */ /* 0x000fc40000ffe4ff */
[-C--:B------:R-:W-:Y:S01]  /*01a0*/  IADD3.X R5, PT, PT, RZ, R21.reuse, RZ, P2, !PT ;  /* 0x00000015ff057210 */ /* 0x080fe200017fe4ff */
[----:B------:R-:W5:Y:S01]  /*01b0*/  LDG.E R14, desc[UR12][R26.64+-0x800000] ;  /* 0x8000000c1a0e7981 */ /* 0x000f62000c1e1900 */
[----:B------:R-:W-:-:S03]  /*01c0*/  IADD3.X R7, PT, PT, RZ, R21, RZ, P3, !PT ;  /* 0x00000015ff077210 */ /* 0x000fc60001ffe4ff */
[----:B------:R-:W5:Y:S04]  /*01d0*/  LDG.E R13, desc[UR12][R26.64+-0x400000] ;  /* 0xc000000c1a0d7981 */ /* 0x000f68000c1e1900 */
[----:B------:R-:W5:Y:S04]  /*01e0*/  LDG.E R12, desc[UR12][R26.64] ;  /* 0x0000000c1a0c7981 */ /* 0x000f68000c1e1900 */
[----:B------:R0:W5:Y:S04]  /*01f0*/  LDG.E R15, desc[UR12][R26.64+0x400000] ;  /* 0x4000000c1a0f7981 */ /* 0x000168000c1e1900 */
        /* <DEDUP_REMOVED lines=9> */
[----:B------:R1:W5:Y:S01]  /*0290*/  LDG.E R28, desc[UR12][R6.64+-0x400000] ;  /* 0xc000000c061c7981 */ /* 0x000362000c1e1900 */
[----:B0-----:R-:W-:Y:S01]  /*02a0*/  HFMA2 R27, -RZ, RZ, 0, 0 ;  /* 0x00000000ff1b7431 */ /* 0x001fe200000001ff */
[----:B------:R-:W-:-:S02]  /*02b0*/  MOV R24, 0xffffffff ;  /* 0xffffffff00187802 */ /* 0x000fc40000000f00 */
[----:B------:R-:W-:Y:S01]  /*02c0*/  MOV R23, R11 ;  /* 0x0000000b00177202 */ /* 0x000fe20000000f00 */
[----:B------:R-:W-:Y:S01]  /*02d0*/  UIADD3 UR4, UPT, UPT, -UR4, URZ, URZ ;  /* 0x000000ff04047290 */ /* 0x000fe2000fffe1ff */
[----:B------:R-:W-:-:S11]  /*02e0*/  UMOV UR5, 0x20 ;  /* 0x0000002000057882 */ /* 0x000fd60000000000 */
.L_x_3:
[----:B------:R-:W1:Y:S01]  /*02f0*/  LDCU.64 UR6, c[0x3][UR5+-0x20] ;  /* 0x00fffc00050677ac */ /* 0x000e620008000a00 */
[----:B------:R-:W0:Y:S01]  /*0300*/  LDCU.64 UR8, c[0x3][UR5+-0x18] ;  /* 0x00fffd00050877ac */ /* 0x000e220008000a00 */
[----:B------:R-:W2:Y:S01]  /*0310*/  LDCU.64 UR10, c[0x3][UR5+-0x10] ;  /* 0x00fffe00050a77ac */ /* 0x000ea20008000a00 */
[----:B------:R-:W-:-:S04]  /*0320*/  UIADD3 UR4, UPT, UPT, UR4, 0x1, URZ ;  /* 0x0000000104047890 */ /* 0x000fc8000fffe0ff */
[----:B------:R-:W-:Y:S01]  /*0330*/  UISETP.NE.AND UP0, UPT, UR4, URZ, UPT ;  /* 0x000000ff0400728c */ /* 0x000fe2000bf05270 */
[----:B-1---5:R-:W-:Y:S01]  /*0340*/  FADD R4, R29, -UR6 ;  /* 0x800000061d047e21 */ /* 0x022fe20008000000 */
[----:B------:R-:W-:Y:S01]  /*0350*/  FADD R5, R0, -UR7 ;  /* 0x8000000700057e21 */ /* 0x000fe20008000000 */
[----:B------:R-:W1:Y:S02]  /*0360*/  LDCU.64 UR6, c[0x3][UR5+-0x8] ;  /* 0x00ffff00050677ac */ /* 0x000e640008000a00 */
[----:B------:R-:W-:-:S04]  /*0370*/  FADD R4, RZ, |R4| ;  /* 0x40000004ff047221 */ /* 0x000fc80000000000 */
[----:B------:R-:W-:Y:S01]  /*0380*/  FADD R4, R4, |R5| ;  /* 0x4000000504047221 */ /* 0x000fe20000000000 */
[----:B0-----:R-:W-:-:S04]  /*0390*/  FADD R5, R14, -UR8 ;  /* 0x800000080e057e21 */ /* 0x001fc80008000000 */
[----:B------:R-:W-:Y:S01]  /*03a0*/  FADD R4, R4, |R5| ;  /* 0x4000000504047221 */ /* 0x000fe20000000000 */
[----:B------:R-:W-:Y:S01]  /*03b0*/  FADD R5, R13, -UR9 ;  /* 0x800000090d057e21 */ /* 0x000fe20008000000 */
[----:B------:R-:W0:Y:S03]  /*03c0*/  LDCU.64 UR8, c[0x3][UR5] ;  /* 0x00c00000050877ac */ /* 0x000e260008000a00 */
[----:B------:R-:W-:Y:S01]  /*03d0*/  FADD R4, R4, |R5| ;  /* 0x4000000504047221 */ /* 0x000fe20000000000 */
[----:B--2---:R-:W-:-:S04]  /*03e0*/  FADD R5, R12, -UR10 ;  /* 0x8000000a0c057e21 */ /* 0x004fc80008000000 */
[----:B------:R-:W-:Y:S01]  /*03f0*/  FADD R4, R4, |R5| ;  /* 0x4000000504047221 */ /* 0x000fe20000000000 */
[----:B------:R-:W-:Y:S01]  /*0400*/  FADD R5, R15, -UR11 ;  /* 0x8000000b0f057e21 */ /* 0x000fe20008000000 */
[----:B------:R-:W2:Y:S03]  /*0410*/  LDCU.64 UR10, c[0x3][UR5+0x8] ;  /* 0x00c00100050a77ac */ /* 0x000ea60008000a00 */
[----:B------:R-:W-:Y:S01]  /*0420*/  FADD R4, R4, |R5| ;  /* 0x4000000504047221 */ /* 0x000fe20000000000 */
[----:B-1----:R-:W-:-:S04]  /*0430*/  FADD R5, R16, -UR6 ;  /* 0x8000000610057e21 */ /* 0x002fc80008000000 */
[----:B------:R-:W-:Y:S01]  /*0440*/  FADD R4, R4, |R5| ;  /* 0x4000000504047221 */ /* 0x000fe20000000000 */
[----:B------:R-:W-:Y:S01]  /*0450*/  FADD R5, R17, -UR7 ;  /* 0x8000000711057e21 */ /* 0x000fe20008000000 */
[----:B------:R-:W1:Y:S03]  /*0460*/  LDCU.64 UR6, c[0x3][UR5+0x10] ;  /* 0x00c00200050677ac */ /* 0x000e660008000a00 */
[----:B------:R-:W-:Y:S01]  /*0470*/  FADD R4, R4, |R5| ;  /* 0x4000000504047221 */ /* 0x000fe20000000000 */
[----:B0-----:R-:W-:-:S04]  /*0480*/  FADD R5, R18, -UR8 ;  /* 0x8000000812057e21 */ /* 0x001fc80008000000 */
[----:B------:R-:W-:Y:S01]  /*0490*/  FADD R4, R4, |R5| ;  /* 0x4000000504047221 */ /* 0x000fe20000000000 */
[----:B------:R-:W-:Y:S01]  /*04a0*/  FADD R5, R19, -UR9 ;  /* 0x8000000913057e21 */ /* 0x000fe20008000000 */
[----:B------:R-:W0:Y:S03]  /*04b0*/  LDCU.64 UR8, c[0x3][UR5+0x18] ;  /* 0x00c00300050877ac */ /* 0x000e260008000a00 */
[----:B------:R-:W-:Y:S01]  /*04c0*/  FADD R4, R4, |R5| ;  /* 0x4000000504047221 */ /* 0x000fe20000000000 */
[----:B--2---:R-:W-:Y:S01]  /*04d0*/  FADD R5, R20, -UR10 ;  /* 0x8000000a14057e21 */ /* 0x004fe20008000000 */
[----:B------:R-:W-:-:S03]  /*04e0*/  UIADD3 UR5, UPT, UPT, UR5, 0x40, URZ ;  /* 0x0000004005057890 */ /* 0x000fc6000fffe0ff */
[----:B------:R-:W-:Y:S01]  /*04f0*/  FADD R4, R4, |R5| ;  /* 0x4000000504047221 */ /* 0x000fe20000000000 */
[----:B------:R-:W-:-:S04]  /*0500*/  FADD R5, R21, -UR11 ;  /* 0x8000000b15057e21 */ /* 0x000fc80008000000 */
[----:B------:R-:W-:Y:S01]  /*0510*/  FADD R4, R4, |R5| ;  /* 0x4000000504047221 */ /* 0x000fe20000000000 */
[----:B-1----:R-:W-:-:S04]  /*0520*/  FADD R5, R22, -UR6 ;  /* 0x8000000616057e21 */ /* 0x002fc80008000000 */
[----:B------:R-:W-:Y:S01]  /*0530*/  FADD R4, R4, |R5| ;  /* 0x4000000504047221 */ /* 0x000fe20000000000 */
[----:B------:R-:W-:-:S04]  /*0540*/  FADD R5, R25, -UR7 ;  /* 0x8000000719057e21 */ /* 0x000fc80008000000 */
[----:B------:R-:W-:Y:S01]  /*0550*/  FADD R4, R4, |R5| ;  /* 0x4000000504047221 */ /* 0x000fe20000000000 */
[----:B0-----:R-:W-:-:S04]  /*0560*/  FADD R5, R26, -UR8 ;  /* 0x800000081a057e21 */ /* 0x001fc80008000000 */
[----:B------:R-:W-:Y:S01]  /*0570*/  FADD R4, R4, |R5| ;  /* 0x4000000504047221 */ /* 0x000fe20000000000 */
[----:B------:R-:W-:-:S04]  /*0580*/  FADD R5, R28, -UR9 ;  /* 0x800000091c057e21 */ /* 0x000fc80008000000 */
[----:B------:R-:W-:-:S05]  /*0590*/  FADD R4, R4, |R5| ;  /* 0x4000000504047221 */ /* 0x000fca0000000000 */
[----:B------:R-:W-:-:S04]  /*05a0*/  FSETP.GEU.AND P0, PT, R4, R23, PT ;  /* 0x000000170400720b */ /* 0x000fc80003f0e000 */
[C---:B------:R-:W-:Y:S02]  /*05b0*/  SEL R24, R27.reuse, R24, !P0 ;  /* 0x000000181b187207 */ /* 0x040fe40004000000 */
[----:B------:R-:W-:Y:S02]  /*05c0*/  FSEL R23, R4, R23, !P0 ;  /* 0x0000001704177208 */ /* 0x000fe40004000000 */
[----:B------:R-:W-:Y:S01]  /*05d0*/  IADD3 R27, PT, PT, R27, 0x1, RZ ;  /* 0x000000011b1b7810 */ /* 0x000fe20007ffe0ff */
[----:B------:R-:W-:Y:S06]  /*05e0*/  BRA.U UP0, `(.L_x_3) ;  /* 0xfffffffd00407547 */ /* 0x000fec000b83ffff */
.L_x_2:
[----:B------:R-:W-:-:S13]  /*05f0*/  FSETP.GEU.AND P0, PT, R23, R11, PT ;  /* 0x0000000b1700720b */ /* 0x000fda0003f0e000 */
[----:B------:R-:W-:Y:S05]  /*0600*/  @P0 EXIT ;  /* 0x000000000000094d */ /* 0x000fea0003800000 */
[----:B------:R-:W0:Y:S01]  /*0610*/  LDC R7, c[0x0][0x398] ;  /* 0x0000e600ff077b82 */ /* 0x000e220000000800 */
[----:B------:R-:W0:Y:S01]  /*0620*/  LDCU UR4, c[0x0][0x3a0] ;  /* 0x00007400ff0477ac */ /* 0x000e220008000800 */
[----:B------:R-:W-:Y:S06]  /*0630*/  STG.E desc[UR12][R2.64], R23 ;  /* 0x0000001702007986 */ /* 0x000fec000c10190c */
[----:B------:R-:W1:Y:S01]  /*0640*/  LDC.64 R4, c[0x0][0x388] ;  /* 0x0000e200ff047b82 */ /* 0x000e620000000a00 */
[----:B0-----:R-:W-:Y:S02]  /*0650*/  IMAD R7, R7, UR4, R24 ;  /* 0x0000000407077c24 */ /* 0x001fe4000f8e0218 */
[----:B-1----:R-:W-:-:S05]  /*0660*/  IMAD.WIDE R10, R10, 0x4, R4 ;  /* 0x000000040a0a7825 */ /* 0x002fca00078e0204 */
[----:B------:R-:W-:Y:S01]  /*0670*/  STG.E desc[UR12][R10.64], R7 ;  /* 0x000000070a007986 */ /* 0x000fe2000c10190c */
[----:B------:R-:W-:Y:S05]  /*0680*/  EXIT ;  /* 0x000000000000794d */ /* 0x000fea0003800000 */
.L_x_4:
        /* <DEDUP_REMOVED lines=15> */
.L_x_7:


//--------------------- .nv.shared._Z9add_arrayPf --------------------------
	.section	.nv.shared._Z9add_arrayPf,"aw",@nobits
	.sectionflags	@""
	.align	4
.nv.shared._Z9add_arrayPf:
	.zero		9216


//--------------------- .nv.shared.reserved.0     --------------------------
	.section	.nv.shared.reserved.0,"aw",@nobits
	.weak		__nv_reservedSMEM_offset_0_alias
	.size		__nv_reservedSMEM_offset_0_alias, 0, 64
	.other		__nv_reservedSMEM_offset_0_alias,@"STO_CUDA_RESERVED_SHARED STV_DEFAULT"
__nv_reservedSMEM_offset_0_alias:
	.zero		0
	.zero		64


//--------------------- .nv.constant0._Z9add_arrayPf --------------------------
	.section	.nv.constant0._Z9add_arrayPf,"a",@progbits
	.sectionflags	@""
	.align	4
.nv.constant0._Z9add_arrayPf:
	.zero		904


//--------------------- .nv.constant0._Z29generate_new_center_transposePfS_PiS0_ --------------------------
	.section	.nv.constant0._Z29generate_new_center_transposePfS_PiS0_,"a",@progbits
	.sectionflags	@""
	.align	4
.nv.constant0._Z29generate_new_center_transposePfS_PiS0_:
	.zero		928


//--------------------- .nv.constant0._Z19calc_distance_mixedPfPiS_iii --------------------------
	.section	.nv.constant0._Z19calc_distance_mixedPfPiS_iii,"a",@progbits
	.sectionflags	@""
	.align	4
.nv.constant0._Z19calc_distance_mixedPfPiS_iii:
	.zero		932


//--------------------- SYMBOLS --------------------------

	.type		.nv.reservedSmem.offset0,@object
	.size		.nv.reservedSmem.offset0,0x4
	.type		.nv.reservedSmem.cap,@object
	.size		.nv.reservedSmem.cap,0x4
